	.headerflags	@"EF_CUDA_TEXMODE_UNIFIED EF_CUDA_64BIT_ADDRESS EF_CUDA_ACCELERATORS EF_CUDA_SM90 EF_CUDA_VIRTUAL_SM(EF_CUDA_SM90)"
	.elftype	@"ET_EXEC"


//--------------------- .nv.info                  --------------------------
	.section	.nv.info,"",@"SHT_CUDA_INFO"
	.align	4


	//----- nvinfo : EIATTR_REGCOUNT
	.align		4
        /*0000*/ 	.byte	0x04, 0x2f
        /*0002*/ 	.short	(.L_3 - .L_2)
	.align		4
.L_2:
        /*0004*/ 	.word	index@(triton_poi_fused__native_batch_norm_legit_no_training_relu_1)
        /*0008*/ 	.word	0x00000016


	//----- nvinfo : EIATTR_MIN_STACK_SIZE
	.align		4
.L_3:
        /*000c*/ 	.byte	0x04, 0x12
        /*000e*/ 	.short	(.L_5 - .L_4)
	.align		4
.L_4:
        /*0010*/ 	.word	index@(triton_poi_fused__native_batch_norm_legit_no_training_relu_1)
        /*0014*/ 	.word	0x00000000


	//----- nvinfo : EIATTR_FRAME_SIZE
	.align		4
.L_5:
        /*0018*/ 	.byte	0x04, 0x11
        /*001a*/ 	.short	(.L_7 - .L_6)
	.align		4
.L_6:
        /*001c*/ 	.word	index@(triton_poi_fused__native_batch_norm_legit_no_training_relu_1)
        /*0020*/ 	.word	0x00000000


	//----- nvinfo : EIATTR_MIN_STACK_SIZE
	.align		4
.L_7:
        /*0024*/ 	.byte	0x04, 0x12
        /*0026*/ 	.short	(.L_9 - .L_8)
	.align		4
.L_8:
        /*0028*/ 	.word	index@(triton_poi_fused__native_batch_norm_legit_no_training_relu_1)
        /*002c*/ 	.word	0x00000000
.L_9:


//--------------------- .nv.info.triton_poi_fused__native_batch_norm_legit_no_training_relu_1 --------------------------
	.section	.nv.info.triton_poi_fused__native_batch_norm_legit_no_training_relu_1,"",@"SHT_CUDA_INFO"
	.sectionflags	@""
	.align	4


	//----- nvinfo : EIATTR_CUDA_API_VERSION
	.align		4
        /*0000*/ 	.byte	0x04, 0x37
        /*0002*/ 	.short	(.L_11 - .L_10)
.L_10:
        /*0004*/ 	.word	0x0000007c


	//----- nvinfo : EIATTR_KPARAM_INFO
	.align		4
.L_11:
        /*0008*/ 	.byte	0x04, 0x17
        /*000a*/ 	.short	(.L_13 - .L_12)
.L_12:
        /*000c*/ 	.word	0x00000000
        /*0010*/ 	.short	0x0006
        /*0012*/ 	.short	0x0030
        /*0014*/ 	.byte	0x00, 0xf0, 0x11, 0x00


	//----- nvinfo : EIATTR_KPARAM_INFO
	.align		4
.L_13:
        /*0018*/ 	.byte	0x04, 0x17
        /*001a*/ 	.short	(.L_15 - .L_14)
.L_14:
        /*001c*/ 	.word	0x00000000
        /*0020*/ 	.short	0x0005
        /*0022*/ 	.short	0x0028
        /*0024*/ 	.byte	0x00, 0xf4, 0x21, 0x00


	//----- nvinfo : EIATTR_KPARAM_INFO
	.align		4
.L_15:
        /*0028*/ 	.byte	0x04, 0x17
        /*002a*/ 	.short	(.L_17 - .L_16)
.L_16:
        /*002c*/ 	.word	0x00000000
        /*0030*/ 	.short	0x0004
        /*0032*/ 	.short	0x0020
        /*0034*/ 	.byte	0x00, 0xf4, 0x21, 0x00


	//----- nvinfo : EIATTR_KPARAM_INFO
	.align		4
.L_17:
        /*0038*/ 	.byte	0x04, 0x17
        /*003a*/ 	.short	(.L_19 - .L_18)
.L_18:
        /*003c*/ 	.word	0x00000000
        /*0040*/ 	.short	0x0003
        /*0042*/ 	.short	0x0018
        /*0044*/ 	.byte	0x00, 0xf4, 0x21, 0x00


	//----- nvinfo : EIATTR_KPARAM_INFO
	.align		4
.L_19:
        /*0048*/ 	.byte	0x04, 0x17
        /*004a*/ 	.short	(.L_21 - .L_20)
.L_20:
        /*004c*/ 	.word	0x00000000
        /*0050*/ 	.short	0x0002
        /*0052*/ 	.short	0x0010
        /*0054*/ 	.byte	0x00, 0xf4, 0x21, 0x00


	//----- nvinfo : EIATTR_KPARAM_INFO
	.align		4
.L_21:
        /*0058*/ 	.byte	0x04, 0x17
        /*005a*/ 	.short	(.L_23 - .L_22)
.L_22:
        /*005c*/ 	.word	0x00000000
        /*0060*/ 	.short	0x0001
        /*0062*/ 	.short	0x0008
        /*0064*/ 	.byte	0x00, 0xf4, 0x21, 0x00


	//----- nvinfo : EIATTR_KPARAM_INFO
	.align		4
.L_23:
        /*0068*/ 	.byte	0x04, 0x17
        /*006a*/ 	.short	(.L_25 - .L_24)
.L_24:
        /*006c*/ 	.word	0x00000000
        /*0070*/ 	.short	0x0000
        /*0072*/ 	.short	0x0000
        /*0074*/ 	.byte	0x00, 0xf4, 0x21, 0x00


	//----- nvinfo : EIATTR_SPARSE_MMA_MASK
	.align		4
.L_25:
        /*0078*/ 	.byte	0x03, 0x50
        /*007a*/ 	.short	0x0000


	//----- nvinfo : EIATTR_MAXREG_COUNT
	.align		4
        /*007c*/ 	.byte	0x03, 0x1b
        /*007e*/ 	.short	0x00ff


	//----- nvinfo : EIATTR_EXIT_INSTR_OFFSETS
	.align		4
        /*0080*/ 	.byte	0x04, 0x1c
        /*0082*/ 	.short	(.L_27 - .L_26)


	//   ....[0]....
.L_26:
        /*0084*/ 	.word	0x000004a0


	//   ....[1]....
        /*0088*/ 	.word	0x000004c0


	//----- nvinfo : EIATTR_REQNTID
	.align		4
.L_27:
        /*008c*/ 	.byte	0x04, 0x10
        /*008e*/ 	.short	(.L_29 - .L_28)
.L_28:
        /*0090*/ 	.word	0x00000020
        /*0094*/ 	.word	0x00000001
        /*0098*/ 	.word	0x00000001


	//----- nvinfo : EIATTR_CBANK_PARAM_SIZE
	.align		4
.L_29:
        /*009c*/ 	.byte	0x03, 0x19
        /*009e*/ 	.short	0x0034


	//----- nvinfo : EIATTR_PARAM_CBANK
	.align		4
        /*00a0*/ 	.byte	0x04, 0x0a
        /*00a2*/ 	.short	(.L_31 - .L_30)
	.align		4
.L_30:
        /*00a4*/ 	.word	index@(.nv.constant0.triton_poi_fused__native_batch_norm_legit_no_training_relu_1)
        /*00a8*/ 	.short	0x0210
        /*00aa*/ 	.short	0x0034


	//----- nvinfo : EIATTR_SW_WAR
	.align		4
.L_31:
        /*00ac*/ 	.byte	0x04, 0x36
        /*00ae*/ 	.short	(.L_33 - .L_32)
.L_32:
        /*00b0*/ 	.word	0x00000008
.L_33:


//--------------------- .nv.callgraph             --------------------------
	.section	.nv.callgraph,"",@"SHT_CUDA_CALLGRAPH"
	.align	4
	.sectionentsize	8
	.align		4
        /*0000*/ 	.word	0x00000000
	.align		4
        /*0004*/ 	.word	0xffffffff
	.align		4
        /*0008*/ 	.word	0x00000000
	.align		4
        /*000c*/ 	.word	0xfffffffe
	.align		4
        /*0010*/ 	.word	0x00000000
	.align		4
        /*0014*/ 	.word	0xfffffffd
	.align		4
        /*0018*/ 	.word	0x00000000
	.align		4
        /*001c*/ 	.word	0xfffffffc


//--------------------- .nv.constant4             --------------------------
	.section	.nv.constant4,"a",@progbits
	.align	8
	.align		8
.nv.constant4:
        /*0000*/ 	.dword	_$_str
	.align		8
        /*0008*/ 	.dword	_$_str_$_2


//--------------------- .text.triton_poi_fused__native_batch_norm_legit_no_training_relu_1 --------------------------
	.section	.text.triton_poi_fused__native_batch_norm_legit_no_training_relu_1,"ax",@progbits
	.align	128
        .global         triton_poi_fused__native_batch_norm_legit_no_training_relu_1
        .type           triton_poi_fused__native_batch_norm_legit_no_training_relu_1,@function
        .size           triton_poi_fused__native_batch_norm_legit_no_training_relu_1,(.L_x_1 - triton_poi_fused__native_batch_norm_legit_no_training_relu_1)
        .other          triton_poi_fused__native_batch_norm_legit_no_training_relu_1,@"STO_CUDA_ENTRY STV_DEFAULT"
triton_poi_fused__native_batch_norm_legit_no_training_relu_1:
.text.triton_poi_fused__native_batch_norm_legit_no_training_relu_1:
[----:B------:R-:W0:Y:S01]  /*0000*/  LDC R1, c[0x0][0x28] ;  /* 0x00000a00ff017b82 */ /* 0x000e220000000800 */
[----:B------:R-:W1:Y:S07]  /*0010*/  S2R R0, SR_TID.X ;  /* 0x0000000000007919 */ /* 0x000e6e0000002100 */
[----:B------:R-:W2:Y:S01]  /*0020*/  LDC.64 R6, c[0x0][0x220] ;  /* 0x00008800ff067b82 */ /* 0x000ea20000000a00 */
[----:B------:R-:W-:Y:S01]  /*0030*/  HFMA2.MMA R14, -RZ, RZ, 0, 0 ;  /* 0x00000000ff0e7435 */ /* 0x000fe200000001ff */
[----:B------:R-:W-:Y:S01]  /*0040*/  IMAD.MOV.U32 R12, RZ, RZ, RZ ;  /* 0x000000ffff0c7224 */ /* 0x000fe200078e00ff */
[----:B------:R-:W3:Y:S01]  /*0050*/  S2R R13, SR_CTAID.X ;  /* 0x00000000000d7919 */ /* 0x000ee20000002500 */
[----:B------:R-:W-:-:S04]  /*0060*/  ULDC.64 UR4, c[0x0][0x208] ;  /* 0x0000820000047ab9 */ /* 0x000fc80000000a00 */
[----:B------:R-:W4:Y:S08]  /*0070*/  LDC.64 R4, c[0x0][0x218] ;  /* 0x00008600ff047b82 */ /* 0x000f300000000a00 */
[----:B------:R-:W5:Y:S08]  /*0080*/  LDC.64 R8, c[0x0][0x228] ;  /* 0x00008a00ff087b82 */ /* 0x000f700000000a00 */
[----:B------:R-:W4:Y:S01]  /*0090*/  LDC.64 R10, c[0x0][0x230] ;  /* 0x00008c00ff0a7b82 */ /* 0x000f220000000a00 */
[----:B-1----:R-:W-:-:S04]  /*00a0*/  SHF.L.U32 R0, R0, 0x1, RZ ;  /* 0x0000000100007819 */ /* 0x002fc800000006ff */
[----:B------:R-:W-:Y:S02]  /*00b0*/  LOP3.LUT R0, R0, 0x3e, RZ, 0xc0, !PT ;  /* 0x0000003e00007812 */ /* 0x000fe400078ec0ff */
[----:B---3--:R-:W-:-:S03]  /*00c0*/  SHF.R.S32.HI R2, RZ, 0x19, R13 ;  /* 0x00000019ff027819 */ /* 0x008fc6000001140d */
[----:B------:R-:W-:Y:S01]  /*00d0*/  IMAD R13, R13, 0x40, R0 ;  /* 0x000000400d0d7824 */ /* 0x000fe200078e0200 */
[----:B------:R-:W-:-:S04]  /*00e0*/  SGXT R2, R2, 0x1 ;  /* 0x000000010202781a */ /* 0x000fc80000000200 */
[----:B------:R-:W-:Y:S02]  /*00f0*/  LEA.HI R2, R2, R13, RZ, 0x2 ;  /* 0x0000000d02027211 */ /* 0x000fe400078f10ff */
[----:B------:R-:W-:Y:S02]  /*0100*/  ISETP.GE.AND P0, PT, R13, 0x40, PT ;  /* 0x000000400d00780c */ /* 0x000fe40003f06270 */
[----:B------:R-:W-:-:S04]  /*0110*/  SHF.R.S32.HI R2, RZ, 0x2, R2 ;  /* 0x00000002ff027819 */ /* 0x000fc80000011402 */
[----:B------:R-:W-:-:S04]  /*0120*/  LEA.HI R0, R2, R2, RZ, 0x2 ;  /* 0x0000000202007211 */ /* 0x000fc800078f10ff */
[----:B------:R-:W-:-:S04]  /*0130*/  LOP3.LUT R3, R0, 0xfffffffc, RZ, 0xc0, !PT ;  /* 0xfffffffc00037812 */ /* 0x000fc800078ec0ff */
[----:B------:R-:W-:Y:S02]  /*0140*/  IADD3 R15, R2, -R3, RZ ;  /* 0x80000003020f7210 */ /* 0x000fe40007ffe0ff */
[----:B------:R-:W1:Y:S03]  /*0150*/  LDC.64 R2, c[0x0][0x210] ;  /* 0x00008400ff027b82 */ /* 0x000e660000000a00 */
[----:B--2---:R-:W-:-:S05]  /*0160*/  IMAD.WIDE R6, R15, 0x4, R6 ;  /* 0x000000040f067825 */ /* 0x004fca00078e0206 */
[----:B------:R-:W2:Y:S04]  /*0170*/  @!P0 LDG.E.EL R12, desc[UR4][R6.64] ;  /* 0x00000004060c8981 */ /* 0x000ea8000c2e1900 */
[----:B------:R5:W3:Y:S01]  /*0180*/  @!P0 LDG.E.EL R14, desc[UR4][R6.64] ;  /* 0x00000004060e8981 */ /* 0x000ae2000c2e1900 */
[----:B------:R-:W-:Y:S01]  /*0190*/  CS2R R18, SRZ ;  /* 0x0000000000127805 */ /* 0x000fe2000001ff00 */
[----:B------:R-:W-:Y:S01]  /*01a0*/  IMAD.MOV.U32 R0, RZ, RZ, RZ ;  /* 0x000000ffff007224 */ /* 0x000fe200078e00ff */
[----:B------:R-:W-:Y:S01]  /*01b0*/  CS2R R16, SRZ ;  /* 0x0000000000107805 */ /* 0x000fe2000001ff00 */
[----:B----4-:R-:W-:-:S05]  /*01c0*/  IMAD.WIDE R4, R15, 0x4, R4 ;  /* 0x000000040f047825 */ /* 0x010fca00078e0204 */
[----:B------:R-:W4:Y:S01]  /*01d0*/  @!P0 LDG.E.EL R19, desc[UR4][R4.64] ;  /* 0x0000000404138981 */ /* 0x000f22000c2e1900 */
[----:B-1----:R-:W-:-:S03]  /*01e0*/  IMAD.WIDE R2, R13, 0x4, R2 ;  /* 0x000000040d027825 */ /* 0x002fc600078e0202 */
[----:B------:R-:W4:Y:S01]  /*01f0*/  @!P0 LDG.E.EL R0, desc[UR4][R4.64] ;  /* 0x0000000404008981 */ /* 0x000f22000c2e1900 */
[----:B-----5:R-:W-:-:S03]  /*0200*/  IMAD.WIDE R6, R15, 0x4, R8 ;  /* 0x000000040f067825 */ /* 0x020fc600078e0208 */
[----:B------:R1:W4:Y:S01]  /*0210*/  @!P0 LDG.E.64 R16, desc[UR4][R2.64] ;  /* 0x0000000402108981 */ /* 0x000322000c1e1b00 */
[----:B0-----:R-:W-:Y:S01]  /*0220*/  IMAD.WIDE R8, R15, 0x4, R10 ;  /* 0x000000040f087825 */ /* 0x001fe200078e020a */
[----:B------:R-:W-:Y:S02]  /*0230*/  CS2R R10, SRZ ;  /* 0x00000000000a7805 */ /* 0x000fe4000001ff00 */
[----:B------:R-:W-:Y:S02]  /*0240*/  MOV R15, RZ ;  /* 0x000000ff000f7202 */ /* 0x000fe40000000f00 */
[----:B------:R-:W5:Y:S01]  /*0250*/  @!P0 LDG.E.EL R18, desc[UR4][R8.64] ;  /* 0x0000000408128981 */ /* 0x000f62000c2e1900 */
[----:B-1----:R-:W0:Y:S03]  /*0260*/  LDC.64 R2, c[0x0][0x238] ;  /* 0x00008e00ff027b82 */ /* 0x002e260000000a00 */
[----:B------:R-:W4:Y:S04]  /*0270*/  @!P0 LDG.E.EL R10, desc[UR4][R6.64] ;  /* 0x00000004060a8981 */ /* 0x000f28000c2e1900 */
[----:B------:R1:W5:Y:S04]  /*0280*/  @!P0 LDG.E.EL R11, desc[UR4][R6.64] ;  /* 0x00000004060b8981 */ /* 0x000368000c2e1900 */
[----:B------:R0:W5:Y:S01]  /*0290*/  @!P0 LDG.E.EL R15, desc[UR4][R8.64] ;  /* 0x00000004080f8981 */ /* 0x000162000c2e1900 */
[----:B-1----:R-:W-:Y:S01]  /*02a0*/  HFMA2.MMA R6, -RZ, RZ, 1.625, 0 ;  /* 0x3e800000ff067435 */ /* 0x002fe200000001ff */
[----:B0-----:R-:W-:-:S04]  /*02b0*/  IMAD.WIDE R2, R13, 0x4, R2 ;  /* 0x000000040d027825 */ /* 0x001fc800078e0202 */
[----:B--2---:R-:W-:Y:S01]  /*02c0*/  FADD R12, R12, 9.9999997473787516356e-06 ;  /* 0x3727c5ac0c0c7421 */ /* 0x004fe20000000000 */
[----:B---3--:R-:W-:-:S03]  /*02d0*/  FADD R14, R14, 9.9999997473787516356e-06 ;  /* 0x3727c5ac0e0e7421 */ /* 0x008fc60000000000 */
[----:B------:R-:W0:Y:S08]  /*02e0*/  MUFU.SQRT R4, R12 ;  /* 0x0000000c00047308 */ /* 0x000e300000002000 */
[----:B------:R-:W1:Y:S01]  /*02f0*/  MUFU.SQRT R5, R14 ;  /* 0x0000000e00057308 */ /* 0x000e620000002000 */
[C---:B0-----:R-:W-:Y:S02]  /*0300*/  FSETP.GT.AND P1, PT, R4.reuse, 8.50705917302346158658e+37, PT ;  /* 0x7e8000000400780b */ /* 0x041fe40003f24000 */
[----:B------:R-:W-:-:S02]  /*0310*/  FSETP.GEU.AND P3, PT, R4, 1.175494350822287508e-38, PT ;  /* 0x008000000400780b */ /* 0x000fc40003f6e000 */
[C---:B-1----:R-:W-:Y:S02]  /*0320*/  FSETP.GT.AND P2, PT, R5.reuse, 8.50705917302346158658e+37, PT ;  /* 0x7e8000000500780b */ /* 0x042fe40003f44000 */
[----:B------:R-:W-:-:S07]  /*0330*/  FSETP.GEU.AND P4, PT, R5, 1.175494350822287508e-38, PT ;  /* 0x008000000500780b */ /* 0x000fce0003f8e000 */
[----:B------:R-:W-:-:S04]  /*0340*/  @P1 FMUL R4, R4, 0.25 ;  /* 0x3e80000004041820 */ /* 0x000fc80000400000 */
[----:B------:R-:W-:Y:S01]  /*0350*/  @!P3 FMUL R4, R4, 16777216 ;  /* 0x4b8000000404b820 */ /* 0x000fe20000400000 */
[----:B------:R-:W-:-:S04]  /*0360*/  @P2 FMUL R5, R5, 0.25 ;  /* 0x3e80000005052820 */ /* 0x000fc80000400000 */
[----:B------:R-:W-:Y:S01]  /*0370*/  @!P4 FMUL R5, R5, 16777216 ;  /* 0x4b8000000505c820 */ /* 0x000fe20000400000 */
[----:B------:R-:W0:Y:S01]  /*0380*/  MUFU.RCP R4, R4 ;  /* 0x0000000400047308 */ /* 0x000e220000001000 */
[----:B------:R-:W-:-:S07]  /*0390*/  FSEL R7, R6, 1, P1 ;  /* 0x3f80000006077808 */ /* 0x000fce0000800000 */
[----:B------:R-:W1:Y:S01]  /*03a0*/  MUFU.RCP R5, R5 ;  /* 0x0000000500057308 */ /* 0x000e620000001000 */
[----:B------:R-:W-:Y:S01]  /*03b0*/  FSEL R6, R6, 1, P2 ;  /* 0x3f80000006067808 */ /* 0x000fe20001000000 */
[----:B------:R-:W-:-:S04]  /*03c0*/  @!P3 FMUL R7, R7, 16777216 ;  /* 0x4b8000000707b820 */ /* 0x000fc80000400000 */
[----:B------:R-:W-:Y:S01]  /*03d0*/  @!P4 FMUL R6, R6, 16777216 ;  /* 0x4b8000000606c820 */ /* 0x000fe20000400000 */
[----:B----4-:R-:W-:Y:S01]  /*03e0*/  FADD R16, -R19, R16 ;  /* 0x0000001013107221 */ /* 0x010fe20000000100 */
[----:B------:R-:W-:Y:S01]  /*03f0*/  FADD R0, -R0, R17 ;  /* 0x0000001100007221 */ /* 0x000fe20000000100 */
[----:B0-----:R-:W-:Y:S01]  /*0400*/  FMUL R7, R4, R7 ;  /* 0x0000000704077220 */ /* 0x001fe20000400000 */
[----:B-1----:R-:W-:-:S03]  /*0410*/  FMUL R9, R5, R6 ;  /* 0x0000000605097220 */ /* 0x002fc60000400000 */
[----:B------:R-:W-:Y:S01]  /*0420*/  FMUL R16, R16, R7 ;  /* 0x0000000710107220 */ /* 0x000fe20000400000 */
[----:B------:R-:W-:-:S03]  /*0430*/  FMUL R9, R0, R9 ;  /* 0x0000000900097220 */ /* 0x000fc60000400000 */
[----:B-----5:R-:W-:Y:S01]  /*0440*/  FFMA R10, R16, R10, R15 ;  /* 0x0000000a100a7223 */ /* 0x020fe2000000000f */
[----:B------:R-:W-:-:S04]  /*0450*/  FFMA R9, R9, R11, R18 ;  /* 0x0000000b09097223 */ /* 0x000fc80000000012 */
[C---:B------:R-:W-:Y:S02]  /*0460*/  FSETP.GEU.AND P1, PT, R10.reuse, RZ, PT ;  /* 0x000000ff0a00720b */ /* 0x040fe40003f2e000 */
[C---:B------:R-:W-:Y:S02]  /*0470*/  FSETP.GEU.AND P2, PT, R9.reuse, RZ, PT ;  /* 0x000000ff0900720b */ /* 0x040fe40003f4e000 */
[----:B------:R-:W-:Y:S02]  /*0480*/  FSEL R8, R10, RZ, P1 ;  /* 0x000000ff0a087208 */ /* 0x000fe40000800000 */
[----:B------:R-:W-:Y:S01]  /*0490*/  FSEL R9, R9, RZ, P2 ;  /* 0x000000ff09097208 */ /* 0x000fe20001000000 */
[----:B------:R-:W-:Y:S08]  /*04a0*/  @P0 EXIT ;  /* 0x000000000000094d */ /* 0x000ff00003800000 */
[----:B------:R-:W-:Y:S01]  /*04b0*/  STG.E.64 desc[UR4][R2.64], R8 ;  /* 0x0000000802007986 */ /* 0x000fe2000c101b04 */
[----:B------:R-:W-:Y:S05]  /*04c0*/  EXIT ;  /* 0x000000000000794d */ /* 0x000fea0003800000 */
.L_x_0:
[----:B------:R-:W-:-:S00]  /*04d0*/  BRA `(.L_x_0) ;  /* 0xfffffffc00fc7947 */ /* 0x000fc0000383ffff */
[----:B------:R-:W-:-:S00]  /*04e0*/  NOP ;  /* 0x0000000000007918 */ /* 0x000fc00000000000 */
        /* <DEDUP_REMOVED lines=9> */
.L_x_1:


//--------------------- .nv.global.init           --------------------------
	.section	.nv.global.init,"aw",@progbits
.nv.global.init:
	.type		_$_str,@object
	.size		_$_str,(_$_str_$_2 - _$_str)
_$_str:
        /*0000*/ 	.byte	0x5f, 0x5f, 0x43, 0x55, 0x44, 0x41, 0x5f, 0x46, 0x54, 0x5a, 0x00
	.type		_$_str_$_2,@object
	.size		_$_str_$_2,(.L_1 - _$_str_$_2)
_$_str_$_2:
        /*000b*/ 	.byte	0x5f, 0x5f, 0x43, 0x55, 0x44, 0x41, 0x5f, 0x50, 0x52, 0x45, 0x43, 0x5f, 0x53, 0x51, 0x52, 0x54
        /*001b*/ 	.byte	0x00
.L_1:


//--------------------- .nv.constant0.triton_poi_fused__native_batch_norm_legit_no_training_relu_1 --------------------------
	.section	.nv.constant0.triton_poi_fused__native_batch_norm_legit_no_training_relu_1,"a",@progbits
	.sectionflags	@""
	.align	4
.nv.constant0.triton_poi_fused__native_batch_norm_legit_no_training_relu_1:
	.zero		580
